//
// Generated by NVIDIA NVVM Compiler
//
// Compiler Build ID: CL-36424714
// Cuda compilation tools, release 13.0, V13.0.88
// Based on NVVM 20.0.0
//

.version 9.0
.target sm_100
.address_size 64

	// .globl	matrixMul

.visible .entry matrixMul(
	.param .u64 .ptr .align 1 matrixMul_param_0,
	.param .u64 .ptr .align 1 matrixMul_param_1,
	.param .u64 .ptr .align 1 matrixMul_param_2,
	.param .u32 matrixMul_param_3,
	.param .u32 matrixMul_param_4,
	.param .u32 matrixMul_param_5
)
{
	.reg .pred 	%p<13>;
	.reg .b32 	%r<41>;
	.reg .b32 	%f<68>;
	.reg .b64 	%rd<53>;

	ld.param.u64 	%rd7, [matrixMul_param_0];
	ld.param.u64 	%rd8, [matrixMul_param_1];
	ld.param.u64 	%rd6, [matrixMul_param_2];
	ld.param.u32 	%r20, [matrixMul_param_3];
	ld.param.u32 	%r18, [matrixMul_param_4];
	ld.param.u32 	%r19, [matrixMul_param_5];
	cvta.to.global.u64 	%rd1, %rd8;
	cvta.to.global.u64 	%rd2, %rd7;
	mov.u32 	%r21, %ctaid.y;
	mov.u32 	%r22, %ntid.y;
	mov.u32 	%r23, %tid.y;
	mad.lo.s32 	%r1, %r21, %r22, %r23;
	mov.u32 	%r24, %ctaid.x;
	mov.u32 	%r25, %ntid.x;
	mov.u32 	%r26, %tid.x;
	mad.lo.s32 	%r2, %r24, %r25, %r26;
	setp.ge.s32 	%p1, %r1, %r20;
	setp.ge.s32 	%p2, %r2, %r18;
	or.pred  	%p3, %p1, %p2;
	@%p3 bra 	$L__BB0_14;
	setp.lt.s32 	%p4, %r19, 1;
	mov.f32 	%f67, 0f00000000;
	@%p4 bra 	$L__BB0_13;
	mul.lo.s32 	%r3, %r19, %r1;
	and.b32  	%r4, %r19, 7;
	setp.lt.u32 	%p5, %r19, 8;
	mov.f32 	%f67, 0f00000000;
	mov.b32 	%r39, 0;
	@%p5 bra 	$L__BB0_5;
	and.b32  	%r39, %r19, 2147483640;
	neg.s32 	%r37, %r39;
	shl.b32 	%r7, %r18, 3;
	mul.wide.u32 	%rd9, %r3, 4;
	add.s64 	%rd10, %rd9, %rd2;
	add.s64 	%rd52, %rd10, 16;
	mov.f32 	%f67, 0f00000000;
	mul.wide.s32 	%rd13, %r18, 4;
	mov.u32 	%r36, %r2;
$L__BB0_4:
	.pragma "nounroll";
	ld.global.f32 	%f17, [%rd52+-16];
	mul.wide.s32 	%rd11, %r36, 4;
	add.s64 	%rd12, %rd1, %rd11;
	ld.global.f32 	%f18, [%rd12];
	fma.rn.f32 	%f19, %f17, %f18, %f67;
	ld.global.f32 	%f20, [%rd52+-12];
	add.s64 	%rd14, %rd12, %rd13;
	ld.global.f32 	%f21, [%rd14];
	fma.rn.f32 	%f22, %f20, %f21, %f19;
	ld.global.f32 	%f23, [%rd52+-8];
	add.s64 	%rd15, %rd14, %rd13;
	ld.global.f32 	%f24, [%rd15];
	fma.rn.f32 	%f25, %f23, %f24, %f22;
	ld.global.f32 	%f26, [%rd52+-4];
	add.s64 	%rd16, %rd15, %rd13;
	ld.global.f32 	%f27, [%rd16];
	fma.rn.f32 	%f28, %f26, %f27, %f25;
	ld.global.f32 	%f29, [%rd52];
	add.s64 	%rd17, %rd16, %rd13;
	ld.global.f32 	%f30, [%rd17];
	fma.rn.f32 	%f31, %f29, %f30, %f28;
	ld.global.f32 	%f32, [%rd52+4];
	add.s64 	%rd18, %rd17, %rd13;
	ld.global.f32 	%f33, [%rd18];
	fma.rn.f32 	%f34, %f32, %f33, %f31;
	ld.global.f32 	%f35, [%rd52+8];
	add.s64 	%rd19, %rd18, %rd13;
	ld.global.f32 	%f36, [%rd19];
	fma.rn.f32 	%f37, %f35, %f36, %f34;
	ld.global.f32 	%f38, [%rd52+12];
	add.s64 	%rd20, %rd19, %rd13;
	ld.global.f32 	%f39, [%rd20];
	fma.rn.f32 	%f67, %f38, %f39, %f37;
	add.s32 	%r37, %r37, 8;
	add.s32 	%r36, %r36, %r7;
	add.s64 	%rd52, %rd52, 32;
	setp.ne.s32 	%p6, %r37, 0;
	@%p6 bra 	$L__BB0_4;
$L__BB0_5:
	setp.eq.s32 	%p7, %r4, 0;
	@%p7 bra 	$L__BB0_13;
	and.b32  	%r13, %r19, 3;
	setp.lt.u32 	%p8, %r4, 4;
	@%p8 bra 	$L__BB0_8;
	add.s32 	%r28, %r39, %r3;
	mul.wide.u32 	%rd21, %r28, 4;
	add.s64 	%rd22, %rd2, %rd21;
	ld.global.f32 	%f41, [%rd22];
	mad.lo.s32 	%r29, %r39, %r18, %r2;
	mul.wide.s32 	%rd23, %r29, 4;
	add.s64 	%rd24, %rd1, %rd23;
	ld.global.f32 	%f42, [%rd24];
	fma.rn.f32 	%f43, %f41, %f42, %f67;
	cvt.u64.u32 	%rd25, %r3;
	cvt.u64.u32 	%rd26, %r39;
	add.s64 	%rd27, %rd26, %rd25;
	shl.b64 	%rd28, %rd27, 2;
	add.s64 	%rd29, %rd2, %rd28;
	ld.global.f32 	%f44, [%rd29+4];
	mul.wide.s32 	%rd30, %r18, 4;
	add.s64 	%rd31, %rd24, %rd30;
	ld.global.f32 	%f45, [%rd31];
	fma.rn.f32 	%f46, %f44, %f45, %f43;
	ld.global.f32 	%f47, [%rd29+8];
	add.s64 	%rd32, %rd31, %rd30;
	ld.global.f32 	%f48, [%rd32];
	fma.rn.f32 	%f49, %f47, %f48, %f46;
	ld.global.f32 	%f50, [%rd29+12];
	add.s64 	%rd33, %rd32, %rd30;
	ld.global.f32 	%f51, [%rd33];
	fma.rn.f32 	%f67, %f50, %f51, %f49;
	add.s32 	%r39, %r39, 4;
$L__BB0_8:
	setp.eq.s32 	%p9, %r13, 0;
	@%p9 bra 	$L__BB0_13;
	setp.eq.s32 	%p10, %r13, 1;
	@%p10 bra 	$L__BB0_11;
	add.s32 	%r30, %r39, %r3;
	mul.wide.u32 	%rd34, %r30, 4;
	add.s64 	%rd35, %rd2, %rd34;
	ld.global.f32 	%f53, [%rd35];
	mad.lo.s32 	%r31, %r39, %r18, %r2;
	mul.wide.s32 	%rd36, %r31, 4;
	add.s64 	%rd37, %rd1, %rd36;
	ld.global.f32 	%f54, [%rd37];
	fma.rn.f32 	%f55, %f53, %f54, %f67;
	cvt.u64.u32 	%rd38, %r3;
	cvt.u64.u32 	%rd39, %r39;
	add.s64 	%rd40, %rd39, %rd38;
	shl.b64 	%rd41, %rd40, 2;
	add.s64 	%rd42, %rd2, %rd41;
	ld.global.f32 	%f56, [%rd42+4];
	mul.wide.s32 	%rd43, %r18, 4;
	add.s64 	%rd44, %rd37, %rd43;
	ld.global.f32 	%f57, [%rd44];
	fma.rn.f32 	%f67, %f56, %f57, %f55;
	add.s32 	%r39, %r39, 2;
$L__BB0_11:
	and.b32  	%r32, %r19, 1;
	setp.eq.b32 	%p11, %r32, 1;
	not.pred 	%p12, %p11;
	@%p12 bra 	$L__BB0_13;
	add.s32 	%r33, %r39, %r3;
	mul.wide.u32 	%rd45, %r33, 4;
	add.s64 	%rd46, %rd2, %rd45;
	ld.global.f32 	%f58, [%rd46];
	mad.lo.s32 	%r34, %r39, %r18, %r2;
	mul.wide.s32 	%rd47, %r34, 4;
	add.s64 	%rd48, %rd1, %rd47;
	ld.global.f32 	%f59, [%rd48];
	fma.rn.f32 	%f67, %f58, %f59, %f67;
$L__BB0_13:
	mad.lo.s32 	%r35, %r18, %r1, %r2;
	cvta.to.global.u64 	%rd49, %rd6;
	mul.wide.s32 	%rd50, %r35, 4;
	add.s64 	%rd51, %rd49, %rd50;
	st.global.f32 	[%rd51], %f67;
$L__BB0_14:
	ret;

}


// ===== COMPILED SASS (sm_100) =====

	.target	sm_100

	.elftype	@"ET_EXEC"


//--------------------- .note.nv.tkinfo           --------------------------
	.section	.note.nv.tkinfo,"",@"SHT_NOTE"
	.sectionflags	@"SHF_NOTE_NV_TKINFO"
	.tkinfo
        /*0018*/ 	.word	0x00000002
        /*0030*/ 	.string	""
        /*0030*/ 	.string	"ptxas"
        /*0030*/ 	.string	"Cuda compilation tools, release 13.0, V13.0.88"
        /*0030*/ 	.string	"Build cuda_13.0.r13.0/compiler.36424714_0"
        /*0030*/ 	.string	"-arch sm_100 -m 64 "



//--------------------- .note.nv.cuinfo           --------------------------
	.section	.note.nv.cuinfo,"",@"SHT_NOTE"
	.sectionflags	@"SHF_NOTE_NV_CUINFO"
        /*0018*/ 	.short	0x0002
        /*001a*/ 	.short	0x0064
        /*001c*/ 	.short	0x0082
	.zero		2


//--------------------- .nv.info                  --------------------------
	.section	.nv.info,"",@"SHT_CUDA_INFO"
	.align	4


	//----- nvinfo : EIATTR_REGCOUNT
	.align		4
        /*0000*/ 	.byte	0x04, 0x2f
        /*0002*/ 	.short	(.L_1 - .L_0)
	.align		4
.L_0:
        /*0004*/ 	.word	index@(matrixMul)
        /*0008*/ 	.word	0x00000020


	//----- nvinfo : EIATTR_FRAME_SIZE
	.align		4
.L_1:
        /*000c*/ 	.byte	0x04, 0x11
        /*000e*/ 	.short	(.L_3 - .L_2)
	.align		4
.L_2:
        /*0010*/ 	.word	index@(matrixMul)
        /*0014*/ 	.word	0x00000000


	//----- nvinfo : EIATTR_MIN_STACK_SIZE
	.align		4
.L_3:
        /*0018*/ 	.byte	0x04, 0x12
        /*001a*/ 	.short	(.L_5 - .L_4)
	.align		4
.L_4:
        /*001c*/ 	.word	index@(matrixMul)
        /*0020*/ 	.word	0x00000000
.L_5:


//--------------------- .nv.compat                --------------------------
	.section	.nv.compat,"",@"SHT_CUDA_COMPAT_INFO"
	.align	4
        /*0000*/ 	.byte	0x02, 0x09, 0x00, 0x00, 0x02, 0x02, 0x01, 0x00, 0x02, 0x05, 0x05, 0x00, 0x03, 0x07, 0x01, 0x01
        /*0010*/ 	.byte	0x02, 0x03, 0x00, 0x00, 0x02, 0x06, 0x01, 0x00, 0x04, 0x0b, 0x08, 0x00, 0x09, 0x00, 0x00, 0x00
        /*0020*/ 	.byte	0x00, 0x00, 0x00, 0x00


//--------------------- .nv.info.matrixMul        --------------------------
	.section	.nv.info.matrixMul,"",@"SHT_CUDA_INFO"
	.sectionflags	@""
	.align	4


	//----- nvinfo : EIATTR_CUDA_API_VERSION
	.align		4
        /*0000*/ 	.byte	0x04, 0x37
        /*0002*/ 	.short	(.L_7 - .L_6)
.L_6:
        /*0004*/ 	.word	0x00000082


	//----- nvinfo : EIATTR_KPARAM_INFO
	.align		4
.L_7:
        /*0008*/ 	.byte	0x04, 0x17
        /*000a*/ 	.short	(.L_9 - .L_8)
.L_8:
        /*000c*/ 	.word	0x00000000
        /*0010*/ 	.short	0x0005
        /*0012*/ 	.short	0x0020
        /*0014*/ 	.byte	0x00, 0xf0, 0x11, 0x00


	//----- nvinfo : EIATTR_KPARAM_INFO
	.align		4
.L_9:
        /*0018*/ 	.byte	0x04, 0x17
        /*001a*/ 	.short	(.L_11 - .L_10)
.L_10:
        /*001c*/ 	.word	0x00000000
        /*0020*/ 	.short	0x0004
        /*0022*/ 	.short	0x001c
        /*0024*/ 	.byte	0x00, 0xf0, 0x11, 0x00


	//----- nvinfo : EIATTR_KPARAM_INFO
	.align		4
.L_11:
        /*0028*/ 	.byte	0x04, 0x17
        /*002a*/ 	.short	(.L_13 - .L_12)
.L_12:
        /*002c*/ 	.word	0x00000000
        /*0030*/ 	.short	0x0003
        /*0032*/ 	.short	0x0018
        /*0034*/ 	.byte	0x00, 0xf0, 0x11, 0x00


	//----- nvinfo : EIATTR_KPARAM_INFO
	.align		4
.L_13:
        /*0038*/ 	.byte	0x04, 0x17
        /*003a*/ 	.short	(.L_15 - .L_14)
.L_14:
        /*003c*/ 	.word	0x00000000
        /*0040*/ 	.short	0x0002
        /*0042*/ 	.short	0x0010
        /*0044*/ 	.byte	0x00, 0xf5, 0x21, 0x00


	//----- nvinfo : EIATTR_KPARAM_INFO
	.align		4
.L_15:
        /*0048*/ 	.byte	0x04, 0x17
        /*004a*/ 	.short	(.L_17 - .L_16)
.L_16:
        /*004c*/ 	.word	0x00000000
        /*0050*/ 	.short	0x0001
        /*0052*/ 	.short	0x0008
        /*0054*/ 	.byte	0x00, 0xf5, 0x21, 0x00


	//----- nvinfo : EIATTR_KPARAM_INFO
	.align		4
.L_17:
        /*0058*/ 	.byte	0x04, 0x17
        /*005a*/ 	.short	(.L_19 - .L_18)
.L_18:
        /*005c*/ 	.word	0x00000000
        /*0060*/ 	.short	0x0000
        /*0062*/ 	.short	0x0000
        /*0064*/ 	.byte	0x00, 0xf5, 0x21, 0x00


	//----- nvinfo : EIATTR_SPARSE_MMA_MASK
	.align		4
.L_19:
        /*0068*/ 	.byte	0x03, 0x50
        /*006a*/ 	.short	0x0000


	//----- nvinfo : EIATTR_MAXREG_COUNT
	.align		4
        /*006c*/ 	.byte	0x03, 0x1b
        /*006e*/ 	.short	0x00ff


	//----- nvinfo : EIATTR_MERCURY_ISA_VERSION
	.align		4
        /*0070*/ 	.byte	0x03, 0x5f
        /*0072*/ 	.short	0x0101


	//----- nvinfo : EIATTR_VRC_CTA_INIT_COUNT
	.align		4
        /*0074*/ 	.byte	0x02, 0x4a
	.zero		1
	.zero		1


	//----- nvinfo : EIATTR_EXIT_INSTR_OFFSETS
	.align		4
        /*0078*/ 	.byte	0x04, 0x1c
        /*007a*/ 	.short	(.L_21 - .L_20)


	//   ....[0]....
.L_20:
        /*007c*/ 	.word	0x000000c0


	//   ....[1]....
        /*0080*/ 	.word	0x000008e0


	//----- nvinfo : EIATTR_CBANK_PARAM_SIZE
	.align		4
.L_21:
        /*0084*/ 	.byte	0x03, 0x19
        /*0086*/ 	.short	0x0024


	//----- nvinfo : EIATTR_PARAM_CBANK
	.align		4
        /*0088*/ 	.byte	0x04, 0x0a
        /*008a*/ 	.short	(.L_23 - .L_22)
	.align		4
.L_22:
        /*008c*/ 	.word	index@(.nv.constant0.matrixMul)
        /*0090*/ 	.short	0x0380
        /*0092*/ 	.short	0x0024


	//----- nvinfo : EIATTR_SW_WAR
	.align		4
.L_23:
        /*0094*/ 	.byte	0x04, 0x36
        /*0096*/ 	.short	(.L_25 - .L_24)
.L_24:
        /*0098*/ 	.word	0x00000008
.L_25:


//--------------------- .nv.callgraph             --------------------------
	.section	.nv.callgraph,"",@"SHT_CUDA_CALLGRAPH"
	.align	4
	.sectionentsize	8
	.align		4
        /*0000*/ 	.word	0x00000000
	.align		4
        /*0004*/ 	.word	0xffffffff
	.align		4
        /*0008*/ 	.word	0x00000000
	.align		4
        /*000c*/ 	.word	0xfffffffe
	.align		4
        /*0010*/ 	.word	0x00000000
	.align		4
        /*0014*/ 	.word	0xfffffffd
	.align		4
        /*0018*/ 	.word	0x00000000
	.align		4
        /*001c*/ 	.word	0xfffffffc


//--------------------- .text.matrixMul           --------------------------
	.section	.text.matrixMul,"ax",@progbits
	.align	128
        .global         matrixMul
        .type           matrixMul,@function
        .size           matrixMul,(.L_x_5 - matrixMul)
        .other          matrixMul,@"STO_CUDA_ENTRY STV_DEFAULT"
matrixMul:
.text.matrixMul:
[----:B------:R-:W-:Y:S01]  /*0000*/  LDC R1, c[0x0][0x37c] ;  /* 0x0000df00ff017b82 */ /* 0x000fe20000000800 */
[----:B------:R-:W0:Y:S07]  /*0010*/  S2R R5, SR_TID.X ;  /* 0x0000000000057919 */ /* 0x000e2e0000002100 */
[----:B------:R-:W1:Y:S01]  /*0020*/  LDC R19, c[0x0][0x364] ;  /* 0x0000d900ff137b82 */ /* 0x000e620000000800 */
[----:B------:R-:W1:Y:S07]  /*0030*/  S2R R4, SR_TID.Y ;  /* 0x0000000000047919 */ /* 0x000e6e0000002200 */
[----:B------:R-:W0:Y:S08]  /*0040*/  S2UR UR5, SR_CTAID.X ;  /* 0x00000000000579c3 */ /* 0x000e300000002500 */
[----:B------:R-:W0:Y:S08]  /*0050*/  LDC R0, c[0x0][0x360] ;  /* 0x0000d800ff007b82 */ /* 0x000e300000000800 */
[----:B------:R-:W1:Y:S08]  /*0060*/  S2UR UR4, SR_CTAID.Y ;  /* 0x00000000000479c3 */ /* 0x000e700000002600 */
[----:B------:R-:W2:Y:S01]  /*0070*/  LDC.64 R2, c[0x0][0x398] ;  /* 0x0000e600ff027b82 */ /* 0x000ea20000000a00 */
[----:B0-----:R-:W-:-:S02]  /*0080*/  IMAD R0, R0, UR5, R5 ;  /* 0x0000000500007c24 */ /* 0x001fc4000f8e0205 */
[----:B-1----:R-:W-:-:S03]  /*0090*/  IMAD R19, R19, UR4, R4 ;  /* 0x0000000413137c24 */ /* 0x002fc6000f8e0204 */
[----:B--2---:R-:W-:-:S04]  /*00a0*/  ISETP.GE.AND P0, PT, R0, R3, PT ;  /* 0x000000030000720c */ /* 0x004fc80003f06270 */
[----:B------:R-:W-:-:S13]  /*00b0*/  ISETP.GE.OR P0, PT, R19, R2, P0 ;  /* 0x000000021300720c */ /* 0x000fda0000706670 */
[----:B------:R-:W-:Y:S05]  /*00c0*/  @P0 EXIT ;  /* 0x000000000000094d */ /* 0x000fea0003800000 */
[----:B------:R-:W0:Y:S01]  /*00d0*/  LDC R2, c[0x0][0x3a0] ;  /* 0x0000e800ff027b82 */ /* 0x000e220000000800 */
[----:B------:R-:W1:Y:S01]  /*00e0*/  LDCU.64 UR4, c[0x0][0x358] ;  /* 0x00006b00ff0477ac */ /* 0x000e620008000a00 */
[----:B------:R-:W-:Y:S01]  /*00f0*/  HFMA2 R24, -RZ, RZ, 0, 0 ;  /* 0x00000000ff187431 */ /* 0x000fe200000001ff */
[----:B0-----:R-:W-:-:S13]  /*0100*/  ISETP.GE.AND P0, PT, R2, 0x1, PT ;  /* 0x000000010200780c */ /* 0x001fda0003f06270 */
[----:B-1----:R-:W-:Y:S05]  /*0110*/  @!P0 BRA `(.L_x_0) ;  /* 0x0000000400e08947 */ /* 0x002fea0003800000 */
[C---:B------:R-:W-:Y:S01]  /*0120*/  ISETP.GE.U32.AND P1, PT, R2.reuse, 0x8, PT ;  /* 0x000000080200780c */ /* 0x040fe20003f26070 */
[----:B------:R-:W-:Y:S01]  /*0130*/  IMAD R20, R19, R2, RZ ;  /* 0x0000000213147224 */ /* 0x000fe200078e02ff */
[----:B------:R-:W-:Y:S02]  /*0140*/  LOP3.LUT R27, R2, 0x7, RZ, 0xc0, !PT ;  /* 0x00000007021b7812 */ /* 0x000fe400078ec0ff */
[----:B------:R-:W-:Y:S02]  /*0150*/  MOV R24, RZ ;  /* 0x000000ff00187202 */ /* 0x000fe40000000f00 */
[----:B------:R-:W-:Y:S02]  /*0160*/  ISETP.NE.AND P0, PT, R27, RZ, PT ;  /* 0x000000ff1b00720c */ /* 0x000fe40003f05270 */
[----:B------:R-:W-:-:S05]  /*0170*/  MOV R21, RZ ;  /* 0x000000ff00157202 */ /* 0x000fca0000000f00 */
[----:B------:R-:W-:Y:S06]  /*0180*/  @!P1 BRA `(.L_x_1) ;  /* 0x0000000000c49947 */ /* 0x000fec0003800000 */
[----:B------:R-:W0:Y:S01]  /*0190*/  LDC.64 R4, c[0x0][0x380] ;  /* 0x0000e000ff047b82 */ /* 0x000e220000000a00 */
[----:B------:R-:W-:Y:S02]  /*01a0*/  LOP3.LUT R21, R2, 0x7ffffff8, RZ, 0xc0, !PT ;  /* 0x7ffffff802157812 */ /* 0x000fe400078ec0ff */
[----:B------:R-:W-:Y:S02]  /*01b0*/  MOV R24, RZ ;  /* 0x000000ff00187202 */ /* 0x000fe40000000f00 */
[----:B------:R-:W-:Y:S02]  /*01c0*/  MOV R18, R0 ;  /* 0x0000000000127202 */ /* 0x000fe40000000f00 */
[----:B------:R-:W-:Y:S01]  /*01d0*/  IADD3 R22, PT, PT, -R21, RZ, RZ ;  /* 0x000000ff15167210 */ /* 0x000fe20007ffe1ff */
[----:B0-----:R-:W-:-:S03]  /*01e0*/  IMAD.WIDE.U32 R4, R20, 0x4, R4 ;  /* 0x0000000414047825 */ /* 0x001fc600078e0004 */
[----:B------:R-:W-:-:S04]  /*01f0*/  IADD3 R6, P1, PT, R4, 0x10, RZ ;  /* 0x0000001004067810 */ /* 0x000fc80007f3e0ff */
[----:B------:R-:W-:-:S09]  /*0200*/  IADD3.X R7, PT, PT, RZ, R5, RZ, P1, !PT ;  /* 0x00000005ff077210 */ /* 0x000fd20000ffe4ff */
.L_x_2:
[----:B------:R-:W0:Y:S01]  /*0210*/  LDC.64 R16, c[0x0][0x388] ;  /* 0x0000e200ff107b82 */ /* 0x000e220000000a00 */
[----:B------:R-:W-:Y:S02]  /*0220*/  MOV R4, R6 ;  /* 0x0000000600047202 */ /* 0x000fe40000000f00 */
[----:B------:R-:W-:-:S05]  /*0230*/  MOV R5, R7 ;  /* 0x0000000700057202 */ /* 0x000fca0000000f00 */
[----:B------:R-:W2:Y:S04]  /*0240*/  LDG.E R25, desc[UR4][R4.64+-0x10] ;  /* 0xfffff00404197981 */ /* 0x000ea8000c1e1900 */
[----:B------:R-:W3:Y:S04]  /*0250*/  LDG.E R23, desc[UR4][R4.64+-0xc] ;  /* 0xfffff40404177981 */ /* 0x000ee8000c1e1900 */
[----:B------:R-:W4:Y:S04]  /*0260*/  LDG.E R29, desc[UR4][R4.64+-0x8] ;  /* 0xfffff804041d7981 */ /* 0x000f28000c1e1900 */
[----:B------:R-:W5:Y:S01]  /*0270*/  LDG.E R28, desc[UR4][R4.64+-0x4] ;  /* 0xfffffc04041c7981 */ /* 0x000f62000c1e1900 */
[----:B0-----:R-:W-:-:S05]  /*0280*/  IMAD.WIDE R16, R18, 0x4, R16 ;  /* 0x0000000412107825 */ /* 0x001fca00078e0210 */
[----:B------:R0:W2:Y:S01]  /*0290*/  LDG.E R26, desc[UR4][R16.64] ;  /* 0x00000004101a7981 */ /* 0x0000a2000c1e1900 */
[----:B------:R-:W-:-:S04]  /*02a0*/  IMAD.WIDE R14, R3, 0x4, R16 ;  /* 0x00000004030e7825 */ /* 0x000fc800078e0210 */
[C---:B------:R-:W-:Y:S02]  /*02b0*/  IMAD.WIDE R6, R3.reuse, 0x4, R14 ;  /* 0x0000000403067825 */ /* 0x040fe400078e020e */
[----:B------:R-:W3:Y:S02]  /*02c0*/  LDG.E R14, desc[UR4][R14.64] ;  /* 0x000000040e0e7981 */ /* 0x000ee4000c1e1900 */
[C---:B------:R-:W-:Y:S02]  /*02d0*/  IMAD.WIDE R10, R3.reuse, 0x4, R6 ;  /* 0x00000004030a7825 */ /* 0x040fe400078e0206 */
[----:B------:R-:W4:Y:S02]  /*02e0*/  LDG.E R6, desc[UR4][R6.64] ;  /* 0x0000000406067981 */ /* 0x000f24000c1e1900 */
[C---:B------:R-:W-:Y:S02]  /*02f0*/  IMAD.WIDE R8, R3.reuse, 0x4, R10 ;  /* 0x0000000403087825 */ /* 0x040fe400078e020a */
[----:B------:R-:W5:Y:S02]  /*0300*/  LDG.E R10, desc[UR4][R10.64] ;  /* 0x000000040a0a7981 */ /* 0x000f64000c1e1900 */
[----:B------:R-:W-:-:S02]  /*0310*/  IMAD.WIDE R12, R3, 0x4, R8 ;  /* 0x00000004030c7825 */ /* 0x000fc400078e0208 */
[----:B------:R-:W5:Y:S04]  /*0320*/  LDG.E R7, desc[UR4][R4.64] ;  /* 0x0000000404077981 */ /* 0x000f68000c1e1900 */
[----:B------:R-:W5:Y:S01]  /*0330*/  LDG.E R8, desc[UR4][R8.64] ;  /* 0x0000000408087981 */ /* 0x000f62000c1e1900 */
[----:B0-----:R-:W-:-:S03]  /*0340*/  IMAD.WIDE R16, R3, 0x4, R12 ;  /* 0x0000000403107825 */ /* 0x001fc600078e020c */
[----:B------:R-:W5:Y:S04]  /*0350*/  LDG.E R12, desc[UR4][R12.64] ;  /* 0x000000040c0c7981 */ /* 0x000f68000c1e1900 */
[----:B------:R-:W5:Y:S04]  /*0360*/  LDG.E R15, desc[UR4][R16.64] ;  /* 0x00000004100f7981 */ /* 0x000f68000c1e1900 */
[----:B------:R-:W5:Y:S04]  /*0370*/  LDG.E R9, desc[UR4][R4.64+0x4] ;  /* 0x0000040404097981 */ /* 0x000f68000c1e1900 */
[----:B------:R-:W5:Y:S01]  /*0380*/  LDG.E R11, desc[UR4][R4.64+0xc] ;  /* 0x00000c04040b7981 */ /* 0x000f62000c1e1900 */
[----:B--2---:R-:W-:Y:S01]  /*0390*/  FFMA R26, R25, R26, R24 ;  /* 0x0000001a191a7223 */ /* 0x004fe20000000018 */
[----:B------:R-:W-:-:S02]  /*03a0*/  IMAD.WIDE R24, R3, 0x4, R16 ;  /* 0x0000000403187825 */ /* 0x000fc400078e0210 */
[----:B------:R-:W2:Y:S04]  /*03b0*/  LDG.E R16, desc[UR4][R4.64+0x8] ;  /* 0x0000080404107981 */ /* 0x000ea8000c1e1900 */
[----:B------:R-:W2:Y:S01]  /*03c0*/  LDG.E R24, desc[UR4][R24.64] ;  /* 0x0000000418187981 */ /* 0x000ea2000c1e1900 */
[----:B---3--:R-:W-:Y:S01]  /*03d0*/  FFMA R14, R23, R14, R26 ;  /* 0x0000000e170e7223 */ /* 0x008fe2000000001a */
[----:B------:R-:W-:-:S03]  /*03e0*/  IADD3 R22, PT, PT, R22, 0x8, RZ ;  /* 0x0000000816167810 */ /* 0x000fc60007ffe0ff */
[----:B----4-:R-:W-:Y:S01]  /*03f0*/  FFMA R29, R29, R6, R14 ;  /* 0x000000061d1d7223 */ /* 0x010fe2000000000e */
[----:B------:R-:W-:-:S03]  /*0400*/  ISETP.NE.AND P1, PT, R22, RZ, PT ;  /* 0x000000ff1600720c */ /* 0x000fc60003f25270 */
[----:B-----5:R-:W-:Y:S01]  /*0410*/  FFMA R10, R28, R10, R29 ;  /* 0x0000000a1c0a7223 */ /* 0x020fe2000000001d */
[----:B------:R-:W-:-:S03]  /*0420*/  IADD3 R6, P2, PT, R4, 0x20, RZ ;  /* 0x0000002004067810 */ /* 0x000fc60007f5e0ff */
[----:B------:R-:W-:Y:S01]  /*0430*/  FFMA R8, R7, R8, R10 ;  /* 0x0000000807087223 */ /* 0x000fe2000000000a */
[----:B------:R-:W-:Y:S02]  /*0440*/  IADD3.X R7, PT, PT, RZ, R5, RZ, P2, !PT ;  /* 0x00000005ff077210 */ /* 0x000fe400017fe4ff */
[----:B------:R-:W-:Y:S01]  /*0450*/  LEA R18, R3, R18, 0x3 ;  /* 0x0000001203127211 */ /* 0x000fe200078e18ff */
[----:B------:R-:W-:-:S04]  /*0460*/  FFMA R9, R9, R12, R8 ;  /* 0x0000000c09097223 */ /* 0x000fc80000000008 */
[----:B--2---:R-:W-:-:S04]  /*0470*/  FFMA R16, R16, R15, R9 ;  /* 0x0000000f10107223 */ /* 0x004fc80000000009 */
[----:B------:R-:W-:Y:S01]  /*0480*/  FFMA R24, R11, R24, R16 ;  /* 0x000000180b187223 */ /* 0x000fe20000000010 */
[----:B------:R-:W-:Y:S06]  /*0490*/  @P1 BRA `(.L_x_2) ;  /* 0xfffffffc005c1947 */ /* 0x000fec000383ffff */
.L_x_1:
[----:B------:R-:W-:Y:S05]  /*04a0*/  @!P0 BRA `(.L_x_0) ;  /* 0x0000000000fc8947 */ /* 0x000fea0003800000 */
[----:B------:R-:W-:Y:S02]  /*04b0*/  ISETP.GE.U32.AND P1, PT, R27, 0x4, PT ;  /* 0x000000041b00780c */ /* 0x000fe40003f26070 */
[----:B------:R-:W-:-:S04]  /*04c0*/  LOP3.LUT R16, R2, 0x3, RZ, 0xc0, !PT ;  /* 0x0000000302107812 */ /* 0x000fc800078ec0ff */
[----:B------:R-:W-:-:S07]  /*04d0*/  ISETP.NE.AND P0, PT, R16, RZ, PT ;  /* 0x000000ff1000720c */ /* 0x000fce0003f05270 */
[----:B------:R-:W-:Y:S06]  /*04e0*/  @!P1 BRA `(.L_x_3) ;  /* 0x00000000006c9947 */ /* 0x000fec0003800000 */
[----:B------:R-:W0:Y:S01]  /*04f0*/  LDC.64 R6, c[0x0][0x388] ;  /* 0x0000e200ff067b82 */ /* 0x000e220000000a00 */
[----:B------:R-:W1:Y:S01]  /*0500*/  LDCU.64 UR6, c[0x0][0x380] ;  /* 0x00007000ff0677ac */ /* 0x000e620008000a00 */
[----:B------:R-:W-:Y:S01]  /*0510*/  IMAD R9, R21, R3, R0 ;  /* 0x0000000315097224 */ /* 0x000fe200078e0200 */
[CC--:B------:R-:W-:Y:S02]  /*0520*/  IADD3 R5, PT, PT, R20.reuse, R21.reuse, RZ ;  /* 0x0000001514057210 */ /* 0x0c0fe40007ffe0ff */
[----:B------:R-:W-:-:S03]  /*0530*/  IADD3 R10, P1, PT, R20, R21, RZ ;  /* 0x00000015140a7210 */ /* 0x000fc60007f3e0ff */
[----:B------:R-:W2:Y:S01]  /*0540*/  LDC.64 R14, c[0x0][0x380] ;  /* 0x0000e000ff0e7b82 */ /* 0x000ea20000000a00 */
[----:B0-----:R-:W-:-:S04]  /*0550*/  IMAD.WIDE R6, R9, 0x4, R6 ;  /* 0x0000000409067825 */ /* 0x001fc800078e0206 */
[----:B------:R-:W-:Y:S02]  /*0560*/  IMAD.WIDE R8, R3, 0x4, R6 ;  /* 0x0000000403087825 */ /* 0x000fe400078e0206 */
[----:B------:R-:W3:Y:S02]  /*0570*/  LDG.E R6, desc[UR4][R6.64] ;  /* 0x0000000406067981 */ /* 0x000ee4000c1e1900 */
[----:B--2---:R-:W-:Y:S01]  /*0580*/  IMAD.WIDE.U32 R14, R5, 0x4, R14 ;  /* 0x00000004050e7825 */ /* 0x004fe200078e000e */
[----:B------:R-:W-:Y:S02]  /*0590*/  IADD3.X R5, PT, PT, RZ, RZ, RZ, P1, !PT ;  /* 0x000000ffff057210 */ /* 0x000fe40000ffe4ff */
[----:B-1----:R-:W-:-:S03]  /*05a0*/  LEA R4, P1, R10, UR6, 0x2 ;  /* 0x000000060a047c11 */ /* 0x002fc6000f8210ff */
[----:B------:R-:W3:Y:S01]  /*05b0*/  LDG.E R15, desc[UR4][R14.64] ;  /* 0x000000040e0f7981 */ /* 0x000ee2000c1e1900 */
[----:B------:R-:W-:Y:S01]  /*05c0*/  LEA.HI.X R5, R10, UR7, R5, 0x2, P1 ;  /* 0x000000070a057c11 */ /* 0x000fe200088f1405 */
[C---:B------:R-:W-:Y:S02]  /*05d0*/  IMAD.WIDE R10, R3.reuse, 0x4, R8 ;  /* 0x00000004030a7825 */ /* 0x040fe400078e0208 */
[----:B------:R-:W2:Y:S04]  /*05e0*/  LDG.E R8, desc[UR4][R8.64] ;  /* 0x0000000408087981 */ /* 0x000ea8000c1e1900 */
[----:B------:R-:W2:Y:S01]  /*05f0*/  LDG.E R17, desc[UR4][R4.64+0x4] ;  /* 0x0000040404117981 */ /* 0x000ea2000c1e1900 */
[----:B------:R-:W-:-:S03]  /*0600*/  IMAD.WIDE R12, R3, 0x4, R10 ;  /* 0x00000004030c7825 */ /* 0x000fc600078e020a */
[----:B------:R-:W4:Y:S04]  /*0610*/  LDG.E R22, desc[UR4][R10.64] ;  /* 0x000000040a167981 */ /* 0x000f28000c1e1900 */
[----:B------:R-:W4:Y:S04]  /*0620*/  LDG.E R18, desc[UR4][R4.64+0x8] ;  /* 0x0000080404127981 */ /* 0x000f28000c1e1900 */
[----:B------:R-:W5:Y:S04]  /*0630*/  LDG.E R26, desc[UR4][R4.64+0xc] ;  /* 0x00000c04041a7981 */ /* 0x000f68000c1e1900 */
[----:B------:R-:W5:Y:S01]  /*0640*/  LDG.E R12, desc[UR4][R12.64] ;  /* 0x000000040c0c7981 */ /* 0x000f62000c1e1900 */
[----:B------:R-:W-:Y:S01]  /*0650*/  IADD3 R21, PT, PT, R21, 0x4, RZ ;  /* 0x0000000415157810 */ /* 0x000fe20007ffe0ff */
[----:B---3--:R-:W-:-:S04]  /*0660*/  FFMA R24, R15, R6, R24 ;  /* 0x000000060f187223 */ /* 0x008fc80000000018 */
[----:B--2---:R-:W-:-:S04]  /*0670*/  FFMA R17, R17, R8, R24 ;  /* 0x0000000811117223 */ /* 0x004fc80000000018 */
[----:B----4-:R-:W-:-:S04]  /*0680*/  FFMA R17, R18, R22, R17 ;  /* 0x0000001612117223 */ /* 0x010fc80000000011 */
[----:B-----5:R-:W-:-:S07]  /*0690*/  FFMA R24, R26, R12, R17 ;  /* 0x0000000c1a187223 */ /* 0x020fce0000000011 */
.L_x_3:
[----:B------:R-:W-:Y:S05]  /*06a0*/  @!P0 BRA `(.L_x_0) ;  /* 0x00000000007c8947 */ /* 0x000fea0003800000 */
[----:B------:R-:W-:Y:S01]  /*06b0*/  ISETP.NE.AND P1, PT, R16, 0x1, PT ;  /* 0x000000011000780c */ /* 0x000fe20003f25270 */
[----:B------:R-:W0:Y:S01]  /*06c0*/  LDC.64 R12, c[0x0][0x380] ;  /* 0x0000e000ff0c7b82 */ /* 0x000e220000000a00 */
[----:B------:R-:W-:-:S04]  /*06d0*/  LOP3.LUT R2, R2, 0x1, RZ, 0xc0, !PT ;  /* 0x0000000102027812 */ /* 0x000fc800078ec0ff */
[----:B------:R-:W-:-:S03]  /*06e0*/  ISETP.NE.U32.AND P0, PT, R2, 0x1, PT ;  /* 0x000000010200780c */ /* 0x000fc60003f05070 */
[----:B------:R-:W1:Y:S04]  /*06f0*/  LDC.64 R10, c[0x0][0x388] ;  /* 0x0000e200ff0a7b82 */ /* 0x000e680000000a00 */
[CC--:B------:R-:W-:Y:S02]  /*0700*/  @P1 IADD3 R15, PT, PT, R20.reuse, R21.reuse, RZ ;  /* 0x00000015140f1210 */ /* 0x0c0fe40007ffe0ff */
[----:B------:R-:W-:Y:S02]  /*0710*/  @P1 IADD3 R2, P2, PT, R20, R21, RZ ;  /* 0x0000001514021210 */ /* 0x000fe40007f5e0ff */
[----:B------:R-:W2:Y:S02]  /*0720*/  @P1 LDC.64 R4, c[0x0][0x380] ;  /* 0x0000e000ff041b82 */ /* 0x000ea40000000a00 */
[----:B------:R-:W-:-:S06]  /*0730*/  @P1 IADD3.X R14, PT, PT, RZ, RZ, RZ, P2, !PT ;  /* 0x000000ffff0e1210 */ /* 0x000fcc00017fe4ff */
[----:B------:R-:W3:Y:S01]  /*0740*/  LDC.64 R6, c[0x0][0x380] ;  /* 0x0000e000ff067b82 */ /* 0x000ee20000000a00 */
[----:B0-----:R-:W-:-:S04]  /*0750*/  @P1 IMAD.WIDE.U32 R12, R15, 0x4, R12 ;  /* 0x000000040f0c1825 */ /* 0x001fc800078e000c */
[C---:B------:R-:W-:Y:S01]  /*0760*/  @P1 IMAD R15, R21.reuse, R3, R0 ;  /* 0x00000003150f1224 */ /* 0x040fe200078e0200 */
[----:B------:R-:W-:Y:S01]  /*0770*/  @P1 IADD3 R21, PT, PT, R21, 0x2, RZ ;  /* 0x0000000215151810 */ /* 0x000fe20007ffe0ff */
[----:B------:R-:W4:Y:S01]  /*0780*/  @P1 LDG.E R13, desc[UR4][R12.64] ;  /* 0x000000040c0d1981 */ /* 0x000f22000c1e1900 */
[----:B------:R-:W0:Y:S01]  /*0790*/  LDC.64 R8, c[0x0][0x388] ;  /* 0x0000e200ff087b82 */ /* 0x000e220000000a00 */
[----:B-1----:R-:W-:Y:S01]  /*07a0*/  @P1 IMAD.WIDE R10, R15, 0x4, R10 ;  /* 0x000000040f0a1825 */ /* 0x002fe200078e020a */
[----:B------:R-:W-:Y:S02]  /*07b0*/  @!P0 IADD3 R17, PT, PT, R20, R21, RZ ;  /* 0x0000001514118210 */ /* 0x000fe40007ffe0ff */
[----:B--2---:R-:W-:Y:S01]  /*07c0*/  @P1 LEA R4, P2, R2, R4, 0x2 ;  /* 0x0000000402041211 */ /* 0x004fe200078410ff */
[----:B------:R-:W-:-:S03]  /*07d0*/  @!P0 IMAD R21, R21, R3, R0 ;  /* 0x0000000315158224 */ /* 0x000fc600078e0200 */
[----:B------:R-:W-:Y:S01]  /*07e0*/  @P1 LEA.HI.X R5, R2, R5, R14, 0x2, P2 ;  /* 0x0000000502051211 */ /* 0x000fe200010f140e */
[----:B------:R-:W-:Y:S01]  /*07f0*/  @P1 IMAD.WIDE R14, R3, 0x4, R10 ;  /* 0x00000004030e1825 */ /* 0x000fe200078e020a */
[----:B------:R-:W4:Y:S03]  /*0800*/  @P1 LDG.E R2, desc[UR4][R10.64] ;  /* 0x000000040a021981 */ /* 0x000f26000c1e1900 */
[----:B---3--:R-:W-:Y:S01]  /*0810*/  @!P0 IMAD.WIDE.U32 R6, R17, 0x4, R6 ;  /* 0x0000000411068825 */ /* 0x008fe200078e0006 */
[----:B------:R-:W2:Y:S04]  /*0820*/  @P1 LDG.E R5, desc[UR4][R4.64+0x4] ;  /* 0x0000040404051981 */ /* 0x000ea8000c1e1900 */
[----:B------:R-:W2:Y:S01]  /*0830*/  @P1 LDG.E R14, desc[UR4][R14.64] ;  /* 0x000000040e0e1981 */ /* 0x000ea2000c1e1900 */
[----:B0-----:R-:W-:-:S03]  /*0840*/  @!P0 IMAD.WIDE R8, R21, 0x4, R8 ;  /* 0x0000000415088825 */ /* 0x001fc600078e0208 */
[----:B------:R-:W3:Y:S04]  /*0850*/  @!P0 LDG.E R7, desc[UR4][R6.64] ;  /* 0x0000000406078981 */ /* 0x000ee8000c1e1900 */
[----:B------:R-:W3:Y:S01]  /*0860*/  @!P0 LDG.E R8, desc[UR4][R8.64] ;  /* 0x0000000408088981 */ /* 0x000ee2000c1e1900 */
[----:B----4-:R-:W-:-:S04]  /*0870*/  @P1 FFMA R2, R13, R2, R24 ;  /* 0x000000020d021223 */ /* 0x010fc80000000018 */
[----:B--2---:R-:W-:-:S04]  /*0880*/  @P1 FFMA R24, R5, R14, R2 ;  /* 0x0000000e05181223 */ /* 0x004fc80000000002 */
[----:B---3--:R-:W-:-:S07]  /*0890*/  @!P0 FFMA R24, R7, R8, R24 ;  /* 0x0000000807188223 */ /* 0x008fce0000000018 */
.L_x_0:
[----:B------:R-:W0:Y:S01]  /*08a0*/  LDC.64 R4, c[0x0][0x390] ;  /* 0x0000e400ff047b82 */ /* 0x000e220000000a00 */
[----:B------:R-:W-:-:S04]  /*08b0*/  IMAD R3, R19, R3, R0 ;  /* 0x0000000313037224 */ /* 0x000fc800078e0200 */
[----:B0-----:R-:W-:-:S05]  /*08c0*/  IMAD.WIDE R2, R3, 0x4, R4 ;  /* 0x0000000403027825 */ /* 0x001fca00078e0204 */
[----:B------:R-:W-:Y:S01]  /*08d0*/  STG.E desc[UR4][R2.64], R24 ;  /* 0x0000001802007986 */ /* 0x000fe2000c101904 */
[----:B------:R-:W-:Y:S05]  /*08e0*/  EXIT ;  /* 0x000000000000794d */ /* 0x000fea0003800000 */
.L_x_4:
[----:B------:R-:W-:-:S00]  /*08f0*/  BRA `(.L_x_4) ;  /* 0xfffffffc00fc7947 */ /* 0x000fc0000383ffff */
[----:B------:R-:W-:-:S00]  /*0900*/  NOP ;  /* 0x0000000000007918 */ /* 0x000fc00000000000 */
[----:B------:R-:W-:-:S00]  /*0910*/  NOP ;  /* 0x0000000000007918 */ /* 0x000fc00000000000 */
[----:B------:R-:W-:-:S00]  /*0920*/  NOP ;  /* 0x0000000000007918 */ /* 0x000fc00000000000 */
[----:B------:R-:W-:-:S00]  /*0930*/  NOP ;  /* 0x0000000000007918 */ /* 0x000fc00000000000 */
[----:B------:R-:W-:-:S00]  /*0940*/  NOP ;  /* 0x0000000000007918 */ /* 0x000fc00000000000 */
[----:B------:R-:W-:-:S00]  /*0950*/  NOP ;  /* 0x0000000000007918 */ /* 0x000fc00000000000 */
[----:B------:R-:W-:-:S00]  /*0960*/  NOP ;  /* 0x0000000000007918 */ /* 0x000fc00000000000 */
[----:B------:R-:W-:-:S00]  /*0970*/  NOP ;  /* 0x0000000000007918 */ /* 0x000fc00000000000 */
.L_x_5:


//--------------------- .nv.shared.reserved.0     --------------------------
	.section	.nv.shared.reserved.0,"aw",@nobits
	.weak		__nv_reservedSMEM_offset_0_alias
	.size		__nv_reservedSMEM_offset_0_alias, 0, 64
	.other		__nv_reservedSMEM_offset_0_alias,@"STO_CUDA_RESERVED_SHARED STV_DEFAULT"
__nv_reservedSMEM_offset_0_alias:
	.zero		0
	.zero		64


//--------------------- .nv.constant0.matrixMul   --------------------------
	.section	.nv.constant0.matrixMul,"a",@progbits
	.sectionflags	@""
	.align	4
.nv.constant0.matrixMul:
	.zero		932


//--------------------- SYMBOLS --------------------------

	.type		.nv.reservedSmem.offset0,@object
	.size		.nv.reservedSmem.offset0,0x4
